	.headerflags	@"EF_CUDA_TEXMODE_UNIFIED EF_CUDA_64BIT_ADDRESS EF_CUDA_ACCELERATORS EF_CUDA_SM90 EF_CUDA_VIRTUAL_SM(EF_CUDA_SM90)"
	.elftype	@"ET_EXEC"


//--------------------- .nv.info                  --------------------------
	.section	.nv.info,"",@"SHT_CUDA_INFO"
	.align	4


	//----- nvinfo : EIATTR_REGCOUNT
	.align		4
        /*0000*/ 	.byte	0x04, 0x2f
        /*0002*/ 	.short	(.L_1 - .L_0)
	.align		4
.L_0:
        /*0004*/ 	.word	index@(triton_poi_fused_add_native_layer_norm_relu_1)
        /*0008*/ 	.word	0x00000014


	//----- nvinfo : EIATTR_MIN_STACK_SIZE
	.align		4
.L_1:
        /*000c*/ 	.byte	0x04, 0x12
        /*000e*/ 	.short	(.L_3 - .L_2)
	.align		4
.L_2:
        /*0010*/ 	.word	index@(triton_poi_fused_add_native_layer_norm_relu_1)
        /*0014*/ 	.word	0x00000000


	//----- nvinfo : EIATTR_FRAME_SIZE
	.align		4
.L_3:
        /*0018*/ 	.byte	0x04, 0x11
        /*001a*/ 	.short	(.L_5 - .L_4)
	.align		4
.L_4:
        /*001c*/ 	.word	index@(triton_poi_fused_add_native_layer_norm_relu_1)
        /*0020*/ 	.word	0x00000000


	//----- nvinfo : EIATTR_MIN_STACK_SIZE
	.align		4
.L_5:
        /*0024*/ 	.byte	0x04, 0x12
        /*0026*/ 	.short	(.L_7 - .L_6)
	.align		4
.L_6:
        /*0028*/ 	.word	index@(triton_poi_fused_add_native_layer_norm_relu_1)
        /*002c*/ 	.word	0x00000000
.L_7:


//--------------------- .nv.info.triton_poi_fused_add_native_layer_norm_relu_1 --------------------------
	.section	.nv.info.triton_poi_fused_add_native_layer_norm_relu_1,"",@"SHT_CUDA_INFO"
	.sectionflags	@""
	.align	4


	//----- nvinfo : EIATTR_CUDA_API_VERSION
	.align		4
        /*0000*/ 	.byte	0x04, 0x37
        /*0002*/ 	.short	(.L_9 - .L_8)
.L_8:
        /*0004*/ 	.word	0x0000007c


	//----- nvinfo : EIATTR_KPARAM_INFO
	.align		4
.L_9:
        /*0008*/ 	.byte	0x04, 0x17
        /*000a*/ 	.short	(.L_11 - .L_10)
.L_10:
        /*000c*/ 	.word	0x00000000
        /*0010*/ 	.short	0x0006
        /*0012*/ 	.short	0x0030
        /*0014*/ 	.byte	0x00, 0xf0, 0x11, 0x00


	//----- nvinfo : EIATTR_KPARAM_INFO
	.align		4
.L_11:
        /*0018*/ 	.byte	0x04, 0x17
        /*001a*/ 	.short	(.L_13 - .L_12)
.L_12:
        /*001c*/ 	.word	0x00000000
        /*0020*/ 	.short	0x0005
        /*0022*/ 	.short	0x0028
        /*0024*/ 	.byte	0x00, 0xf4, 0x21, 0x00


	//----- nvinfo : EIATTR_KPARAM_INFO
	.align		4
.L_13:
        /*0028*/ 	.byte	0x04, 0x17
        /*002a*/ 	.short	(.L_15 - .L_14)
.L_14:
        /*002c*/ 	.word	0x00000000
        /*0030*/ 	.short	0x0004
        /*0032*/ 	.short	0x0020
        /*0034*/ 	.byte	0x00, 0xf4, 0x21, 0x00


	//----- nvinfo : EIATTR_KPARAM_INFO
	.align		4
.L_15:
        /*0038*/ 	.byte	0x04, 0x17
        /*003a*/ 	.short	(.L_17 - .L_16)
.L_16:
        /*003c*/ 	.word	0x00000000
        /*0040*/ 	.short	0x0003
        /*0042*/ 	.short	0x0018
        /*0044*/ 	.byte	0x00, 0xf4, 0x21, 0x00


	//----- nvinfo : EIATTR_KPARAM_INFO
	.align		4
.L_17:
        /*0048*/ 	.byte	0x04, 0x17
        /*004a*/ 	.short	(.L_19 - .L_18)
.L_18:
        /*004c*/ 	.word	0x00000000
        /*0050*/ 	.short	0x0002
        /*0052*/ 	.short	0x0010
        /*0054*/ 	.byte	0x00, 0xf4, 0x21, 0x00


	//----- nvinfo : EIATTR_KPARAM_INFO
	.align		4
.L_19:
        /*0058*/ 	.byte	0x04, 0x17
        /*005a*/ 	.short	(.L_21 - .L_20)
.L_20:
        /*005c*/ 	.word	0x00000000
        /*0060*/ 	.short	0x0001
        /*0062*/ 	.short	0x0008
        /*0064*/ 	.byte	0x00, 0xf4, 0x21, 0x00


	//----- nvinfo : EIATTR_KPARAM_INFO
	.align		4
.L_21:
        /*0068*/ 	.byte	0x04, 0x17
        /*006a*/ 	.short	(.L_23 - .L_22)
.L_22:
        /*006c*/ 	.word	0x00000000
        /*0070*/ 	.short	0x0000
        /*0072*/ 	.short	0x0000
        /*0074*/ 	.byte	0x00, 0xf4, 0x21, 0x00


	//----- nvinfo : EIATTR_SPARSE_MMA_MASK
	.align		4
.L_23:
        /*0078*/ 	.byte	0x03, 0x50
        /*007a*/ 	.short	0x0000


	//----- nvinfo : EIATTR_MAXREG_COUNT
	.align		4
        /*007c*/ 	.byte	0x03, 0x1b
        /*007e*/ 	.short	0x00ff


	//----- nvinfo : EIATTR_EXIT_INSTR_OFFSETS
	.align		4
        /*0080*/ 	.byte	0x04, 0x1c
        /*0082*/ 	.short	(.L_25 - .L_24)


	//   ....[0]....
.L_24:
        /*0084*/ 	.word	0x00000270


	//   ....[1]....
        /*0088*/ 	.word	0x00000290


	//----- nvinfo : EIATTR_REQNTID
	.align		4
.L_25:
        /*008c*/ 	.byte	0x04, 0x10
        /*008e*/ 	.short	(.L_27 - .L_26)
.L_26:
        /*0090*/ 	.word	0x00000080
        /*0094*/ 	.word	0x00000001
        /*0098*/ 	.word	0x00000001


	//----- nvinfo : EIATTR_CBANK_PARAM_SIZE
	.align		4
.L_27:
        /*009c*/ 	.byte	0x03, 0x19
        /*009e*/ 	.short	0x0034


	//----- nvinfo : EIATTR_PARAM_CBANK
	.align		4
        /*00a0*/ 	.byte	0x04, 0x0a
        /*00a2*/ 	.short	(.L_29 - .L_28)
	.align		4
.L_28:
        /*00a4*/ 	.word	index@(.nv.constant0.triton_poi_fused_add_native_layer_norm_relu_1)
        /*00a8*/ 	.short	0x0210
        /*00aa*/ 	.short	0x0034


	//----- nvinfo : EIATTR_SW_WAR
	.align		4
.L_29:
        /*00ac*/ 	.byte	0x04, 0x36
        /*00ae*/ 	.short	(.L_31 - .L_30)
.L_30:
        /*00b0*/ 	.word	0x00000008
.L_31:


//--------------------- .nv.callgraph             --------------------------
	.section	.nv.callgraph,"",@"SHT_CUDA_CALLGRAPH"
	.align	4
	.sectionentsize	8
	.align		4
        /*0000*/ 	.word	0x00000000
	.align		4
        /*0004*/ 	.word	0xffffffff
	.align		4
        /*0008*/ 	.word	0x00000000
	.align		4
        /*000c*/ 	.word	0xfffffffe
	.align		4
        /*0010*/ 	.word	0x00000000
	.align		4
        /*0014*/ 	.word	0xfffffffd
	.align		4
        /*0018*/ 	.word	0x00000000
	.align		4
        /*001c*/ 	.word	0xfffffffc


//--------------------- .text.triton_poi_fused_add_native_layer_norm_relu_1 --------------------------
	.section	.text.triton_poi_fused_add_native_layer_norm_relu_1,"ax",@progbits
	.align	128
        .global         triton_poi_fused_add_native_layer_norm_relu_1
        .type           triton_poi_fused_add_native_layer_norm_relu_1,@function
        .size           triton_poi_fused_add_native_layer_norm_relu_1,(.L_x_1 - triton_poi_fused_add_native_layer_norm_relu_1)
        .other          triton_poi_fused_add_native_layer_norm_relu_1,@"STO_CUDA_ENTRY STV_DEFAULT"
triton_poi_fused_add_native_layer_norm_relu_1:
.text.triton_poi_fused_add_native_layer_norm_relu_1:
[----:B------:R-:W0:Y:S01]  /*0000*/  LDC R1, c[0x0][0x28] ;  /* 0x00000a00ff017b82 */ /* 0x000e220000000800 */
[----:B------:R-:W1:Y:S07]  /*0010*/  S2R R8, SR_TID.X ;  /* 0x0000000000087919 */ /* 0x000e6e0000002100 */
[----:B------:R-:W2:Y:S01]  /*0020*/  LDC.64 R12, c[0x0][0x210] ;  /* 0x00008400ff0c7b82 */ /* 0x000ea20000000a00 */
[----:B------:R-:W-:Y:S01]  /*0030*/  HFMA2.MMA R0, -RZ, RZ, 0, 0 ;  /* 0x00000000ff007435 */ /* 0x000fe200000001ff */
[----:B------:R-:W-:Y:S01]  /*0040*/  ULDC.64 UR4, c[0x0][0x208] ;  /* 0x0000820000047ab9 */ /* 0x000fe20000000a00 */
[----:B------:R-:W3:Y:S05]  /*0050*/  S2R R3, SR_CTAID.X ;  /* 0x0000000000037919 */ /* 0x000eea0000002500 */
[----:B------:R-:W4:Y:S08]  /*0060*/  LDC.64 R10, c[0x0][0x218] ;  /* 0x00008600ff0a7b82 */ /* 0x000f300000000a00 */
[----:B------:R-:W5:Y:S08]  /*0070*/  LDC.64 R6, c[0x0][0x220] ;  /* 0x00008800ff067b82 */ /* 0x000f700000000a00 */
[----:B------:R-:W5:Y:S01]  /*0080*/  LDC.64 R4, c[0x0][0x228] ;  /* 0x00008a00ff047b82 */ /* 0x000f620000000a00 */
[----:B-1----:R-:W-:-:S04]  /*0090*/  LOP3.LUT R8, R8, 0x7f, RZ, 0xc0, !PT ;  /* 0x0000007f08087812 */ /* 0x002fc800078ec0ff */
[----:B---3--:R-:W-:-:S03]  /*00a0*/  LEA R8, R3, R8, 0x7 ;  /* 0x0000000803087211 */ /* 0x008fc600078e38ff */
[----:B------:R-:W1:Y:S01]  /*00b0*/  LDC.64 R2, c[0x0][0x230] ;  /* 0x00008c00ff027b82 */ /* 0x000e620000000a00 */
[----:B------:R-:W-:Y:S01]  /*00c0*/  SHF.R.S32.HI R9, RZ, 0x1f, R8 ;  /* 0x0000001fff097819 */ /* 0x000fe20000011408 */
[C---:B--2---:R-:W-:Y:S01]  /*00d0*/  IMAD.WIDE R12, R8.reuse, 0x4, R12 ;  /* 0x00000004080c7825 */ /* 0x044fe200078e020c */
[----:B------:R-:W-:Y:S02]  /*00e0*/  ISETP.GE.AND P1, PT, R8, 0x100, PT ;  /* 0x000001000800780c */ /* 0x000fe40003f26270 */
[----:B------:R-:W-:Y:S01]  /*00f0*/  LEA.HI R14, R9, R8, RZ, 0x2 ;  /* 0x00000008090e7211 */ /* 0x000fe200078f10ff */
[----:B------:R-:W-:-:S03]  /*0100*/  IMAD.MOV.U32 R9, RZ, RZ, RZ ;  /* 0x000000ffff097224 */ /* 0x000fc600078e00ff */
[----:B------:R-:W-:Y:S02]  /*0110*/  SHF.R.S32.HI R15, RZ, 0x2, R14 ;  /* 0x00000002ff0f7819 */ /* 0x000fe4000001140e */
[----:B------:R-:W-:-:S03]  /*0120*/  LOP3.LUT R17, R14, 0xfffffffc, RZ, 0xc0, !PT ;  /* 0xfffffffc0e117812 */ /* 0x000fc600078ec0ff */
[C---:B----4-:R-:W-:Y:S01]  /*0130*/  IMAD.WIDE R10, R15.reuse, 0x4, R10 ;  /* 0x000000040f0a7825 */ /* 0x050fe200078e020a */
[----:B------:R-:W-:Y:S01]  /*0140*/  IADD3 R17, R8, -R17, RZ ;  /* 0x8000001108117210 */ /* 0x000fe20007ffe0ff */
[----:B------:R2:W3:Y:S02]  /*0150*/  @!P1 LDG.E R0, desc[UR4][R12.64] ;  /* 0x000000040c009981 */ /* 0x0004e4000c1e1900 */
[----:B-----5:R-:W-:Y:S01]  /*0160*/  IMAD.WIDE R6, R15, 0x4, R6 ;  /* 0x000000040f067825 */ /* 0x020fe200078e0206 */
[----:B------:R-:W-:Y:S01]  /*0170*/  CS2R R14, SRZ ;  /* 0x00000000000e7805 */ /* 0x000fe2000001ff00 */
[----:B------:R-:W3:Y:S02]  /*0180*/  @!P1 LDG.E.EL R9, desc[UR4][R10.64] ;  /* 0x000000040a099981 */ /* 0x000ee4000c2e1900 */
[----:B------:R-:W-:Y:S02]  /*0190*/  IMAD.MOV.U32 R16, RZ, RZ, RZ ;  /* 0x000000ffff107224 */ /* 0x000fe400078e00ff */
[C---:B0-----:R-:W-:Y:S01]  /*01a0*/  IMAD.WIDE R4, R17.reuse, 0x4, R4 ;  /* 0x0000000411047825 */ /* 0x041fe200078e0204 */
[----:B------:R-:W4:Y:S01]  /*01b0*/  @!P1 LDG.E.EL R14, desc[UR4][R6.64] ;  /* 0x00000004060e9981 */ /* 0x000f22000c2e1900 */
[----:B--2---:R-:W0:Y:S02]  /*01c0*/  LDC.64 R12, c[0x0][0x238] ;  /* 0x00008e00ff0c7b82 */ /* 0x004e240000000a00 */
[----:B-1----:R-:W-:Y:S01]  /*01d0*/  IMAD.WIDE R2, R17, 0x4, R2 ;  /* 0x0000000411027825 */ /* 0x002fe200078e0202 */
[----:B------:R-:W2:Y:S04]  /*01e0*/  @!P1 LDG.E.EL R15, desc[UR4][R4.64] ;  /* 0x00000004040f9981 */ /* 0x000ea8000c2e1900 */
[----:B------:R-:W2:Y:S01]  /*01f0*/  @!P1 LDG.E.EL R16, desc[UR4][R2.64] ;  /* 0x0000000402109981 */ /* 0x000ea2000c2e1900 */
[----:B---3--:R-:W-:-:S04]  /*0200*/  FADD R9, -R9, R0 ;  /* 0x0000000009097221 */ /* 0x008fc80000000100 */
[----:B----4-:R-:W-:-:S04]  /*0210*/  FMUL R9, R9, R14 ;  /* 0x0000000e09097220 */ /* 0x010fc80000400000 */
[----:B--2---:R-:W-:-:S05]  /*0220*/  FFMA R9, R9, R15, R16 ;  /* 0x0000000f09097223 */ /* 0x004fca0000000010 */
[----:B------:R-:W-:-:S04]  /*0230*/  FSETP.GEU.AND P0, PT, R9, RZ, PT ;  /* 0x000000ff0900720b */ /* 0x000fc80003f0e000 */
[----:B------:R-:W-:Y:S01]  /*0240*/  FSEL R11, R9, RZ, P0 ;  /* 0x000000ff090b7208 */ /* 0x000fe20000000000 */
[----:B0-----:R-:W-:-:S04]  /*0250*/  IMAD.WIDE R8, R8, 0x4, R12 ;  /* 0x0000000408087825 */ /* 0x001fc800078e020c */
[----:B------:R-:W-:Y:S01]  /*0260*/  FADD R11, R11, R0 ;  /* 0x000000000b0b7221 */ /* 0x000fe20000000000 */
[----:B------:R-:W-:Y:S06]  /*0270*/  @P1 EXIT ;  /* 0x000000000000194d */ /* 0x000fec0003800000 */
[----:B------:R-:W-:Y:S01]  /*0280*/  STG.E desc[UR4][R8.64], R11 ;  /* 0x0000000b08007986 */ /* 0x000fe2000c101904 */
[----:B------:R-:W-:Y:S05]  /*0290*/  EXIT ;  /* 0x000000000000794d */ /* 0x000fea0003800000 */
.L_x_0:
[----:B------:R-:W-:-:S00]  /*02a0*/  BRA `(.L_x_0) ;  /* 0xfffffffc00fc7947 */ /* 0x000fc0000383ffff */
[----:B------:R-:W-:-:S00]  /*02b0*/  NOP ;  /* 0x0000000000007918 */ /* 0x000fc00000000000 */
        /* <DEDUP_REMOVED lines=12> */
.L_x_1:


//--------------------- .nv.constant0.triton_poi_fused_add_native_layer_norm_relu_1 --------------------------
	.section	.nv.constant0.triton_poi_fused_add_native_layer_norm_relu_1,"a",@progbits
	.sectionflags	@""
	.align	4
.nv.constant0.triton_poi_fused_add_native_layer_norm_relu_1:
	.zero		580
